//
// Generated by NVIDIA NVVM Compiler
//
// Compiler Build ID: CL-36424714
// Cuda compilation tools, release 13.0, V13.0.88
// Based on NVVM 20.0.0
//

.version 9.0
.target sm_100
.address_size 64

	// .globl	_Z12gpu_Calc_simP8CompDataP3AbdS2_Pfi

.visible .entry _Z12gpu_Calc_simP8CompDataP3AbdS2_Pfi(
	.param .u64 .ptr .align 1 _Z12gpu_Calc_simP8CompDataP3AbdS2_Pfi_param_0,
	.param .u64 .ptr .align 1 _Z12gpu_Calc_simP8CompDataP3AbdS2_Pfi_param_1,
	.param .u64 .ptr .align 1 _Z12gpu_Calc_simP8CompDataP3AbdS2_Pfi_param_2,
	.param .u64 .ptr .align 1 _Z12gpu_Calc_simP8CompDataP3AbdS2_Pfi_param_3,
	.param .u32 _Z12gpu_Calc_simP8CompDataP3AbdS2_Pfi_param_4
)
{
	.local .align 8 .b8 	__local_depot0[840];
	.reg .b64 	%SP;
	.reg .b64 	%SPL;
	.reg .pred 	%p<12>;
	.reg .b32 	%r<16>;
	.reg .b32 	%f<100>;
	.reg .b64 	%rd<60>;

	mov.u64 	%SPL, __local_depot0;
	ld.param.u64 	%rd9, [_Z12gpu_Calc_simP8CompDataP3AbdS2_Pfi_param_0];
	ld.param.u64 	%rd10, [_Z12gpu_Calc_simP8CompDataP3AbdS2_Pfi_param_1];
	ld.param.u64 	%rd11, [_Z12gpu_Calc_simP8CompDataP3AbdS2_Pfi_param_2];
	ld.param.u64 	%rd12, [_Z12gpu_Calc_simP8CompDataP3AbdS2_Pfi_param_3];
	ld.param.u32 	%r10, [_Z12gpu_Calc_simP8CompDataP3AbdS2_Pfi_param_4];
	add.u64 	%rd1, %SPL, 0;
	add.u64 	%rd2, %SPL, 280;
	add.u64 	%rd3, %SPL, 560;
	mov.u32 	%r11, %ctaid.x;
	mov.u32 	%r12, %ntid.x;
	mov.u32 	%r13, %tid.x;
	mad.lo.s32 	%r1, %r11, %r12, %r13;
	setp.ge.s32 	%p1, %r1, %r10;
	@%p1 bra 	$L__BB0_17;
	cvta.to.global.u64 	%rd4, %rd10;
	cvta.to.global.u64 	%rd16, %rd11;
	mul.wide.s32 	%rd17, %r1, 397320;
	add.s64 	%rd18, %rd16, %rd17;
	add.s64 	%rd5, %rd18, 32;
	cvta.to.global.u64 	%rd19, %rd9;
	add.s64 	%rd59, %rd19, 794572;
	mov.f32 	%f87, 0f00000000;
	mov.b32 	%r15, 0;
$L__BB0_2:
	ld.global.u32 	%r3, [%rd59+-4];
	ld.global.u32 	%r4, [%rd59+397280];
	ld.global.u32 	%r5, [%rd59+794564];
	ld.global.f32 	%f2, [%rd59+-794572];
	ld.global.f32 	%f3, [%rd59+-397288];
	setp.lt.s32 	%p2, %r3, 0;
	@%p2 bra 	$L__BB0_4;
	mul.wide.u32 	%rd24, %r3, 4;
	add.s64 	%rd25, %rd4, %rd24;
	ld.global.f32 	%f88, [%rd25+32];
	add.s64 	%rd26, %rd5, %rd24;
	ld.global.f32 	%f89, [%rd26];
	sub.f32 	%f47, %f88, %f89;
	abs.f32 	%f48, %f47;
	mul.f32 	%f90, %f48, 0f3F000000;
	bra.uni 	$L__BB0_5;
$L__BB0_4:
	mul.wide.s32 	%rd20, %r3, 4;
	add.s64 	%rd21, %rd1, %rd20;
	ld.local.f32 	%f88, [%rd21+280];
	add.s64 	%rd22, %rd2, %rd20;
	ld.local.f32 	%f89, [%rd22+280];
	add.s64 	%rd23, %rd3, %rd20;
	ld.local.f32 	%f90, [%rd23+280];
$L__BB0_5:
	setp.lt.s32 	%p3, %r4, 0;
	@%p3 bra 	$L__BB0_7;
	mul.wide.u32 	%rd31, %r4, 4;
	add.s64 	%rd32, %rd4, %rd31;
	ld.global.f32 	%f91, [%rd32+32];
	add.s64 	%rd33, %rd5, %rd31;
	ld.global.f32 	%f92, [%rd33];
	sub.f32 	%f49, %f91, %f92;
	abs.f32 	%f50, %f49;
	mul.f32 	%f93, %f50, 0f3F000000;
	bra.uni 	$L__BB0_8;
$L__BB0_7:
	mul.wide.s32 	%rd27, %r4, 4;
	add.s64 	%rd28, %rd1, %rd27;
	ld.local.f32 	%f91, [%rd28+280];
	add.s64 	%rd29, %rd2, %rd27;
	ld.local.f32 	%f92, [%rd29+280];
	add.s64 	%rd30, %rd3, %rd27;
	ld.local.f32 	%f93, [%rd30+280];
$L__BB0_8:
	mov.f32 	%f51, 0f3F800000;
	sub.f32 	%f52, %f51, %f2;
	sub.f32 	%f53, %f51, %f3;
	setp.lt.f32 	%p4, %f88, %f89;
	selp.f32 	%f54, %f88, %f89, %p4;
	setp.lt.f32 	%p5, %f91, %f92;
	selp.f32 	%f55, %f91, %f92, %p5;
	add.f32 	%f56, %f87, %f54;
	add.f32 	%f22, %f56, %f55;
	sub.f32 	%f57, %f88, %f54;
	sub.f32 	%f58, %f91, %f55;
	mul.f32 	%f59, %f53, %f58;
	fma.rn.f32 	%f23, %f52, %f57, %f59;
	mul.wide.s32 	%rd34, %r5, 4;
	add.s64 	%rd35, %rd1, %rd34;
	st.local.f32 	[%rd35+280], %f23;
	sub.f32 	%f60, %f89, %f54;
	sub.f32 	%f61, %f92, %f55;
	mul.f32 	%f62, %f53, %f61;
	fma.rn.f32 	%f24, %f52, %f60, %f62;
	add.s64 	%rd36, %rd2, %rd34;
	st.local.f32 	[%rd36+280], %f24;
	mul.f32 	%f63, %f53, %f93;
	fma.rn.f32 	%f64, %f52, %f90, %f63;
	add.s64 	%rd37, %rd3, %rd34;
	st.local.f32 	[%rd37+280], %f64;
	setp.eq.s32 	%p6, %r15, 99320;
	@%p6 bra 	$L__BB0_16;
	ld.global.u32 	%r6, [%rd59];
	ld.global.u32 	%r7, [%rd59+397284];
	ld.global.u32 	%r8, [%rd59+794568];
	ld.global.f32 	%f25, [%rd59+-794568];
	ld.global.f32 	%f26, [%rd59+-397284];
	setp.gt.s32 	%p7, %r6, -1;
	@%p7 bra 	$L__BB0_11;
	mul.wide.s32 	%rd38, %r6, 4;
	add.s64 	%rd39, %rd1, %rd38;
	ld.local.f32 	%f94, [%rd39+280];
	add.s64 	%rd40, %rd2, %rd38;
	ld.local.f32 	%f95, [%rd40+280];
	add.s64 	%rd41, %rd3, %rd38;
	ld.local.f32 	%f96, [%rd41+280];
	bra.uni 	$L__BB0_12;
$L__BB0_11:
	mul.wide.u32 	%rd42, %r6, 4;
	add.s64 	%rd43, %rd4, %rd42;
	ld.global.f32 	%f94, [%rd43+32];
	add.s64 	%rd44, %rd5, %rd42;
	ld.global.f32 	%f95, [%rd44];
	sub.f32 	%f65, %f94, %f95;
	abs.f32 	%f66, %f65;
	mul.f32 	%f96, %f66, 0f3F000000;
$L__BB0_12:
	setp.gt.s32 	%p8, %r7, -1;
	@%p8 bra 	$L__BB0_14;
	mul.wide.s32 	%rd45, %r7, 4;
	add.s64 	%rd46, %rd1, %rd45;
	ld.local.f32 	%f97, [%rd46+280];
	add.s64 	%rd47, %rd2, %rd45;
	ld.local.f32 	%f98, [%rd47+280];
	add.s64 	%rd48, %rd3, %rd45;
	ld.local.f32 	%f99, [%rd48+280];
	bra.uni 	$L__BB0_15;
$L__BB0_14:
	mul.wide.u32 	%rd49, %r7, 4;
	add.s64 	%rd50, %rd4, %rd49;
	ld.global.f32 	%f97, [%rd50+32];
	add.s64 	%rd51, %rd5, %rd49;
	ld.global.f32 	%f98, [%rd51];
	sub.f32 	%f67, %f97, %f98;
	abs.f32 	%f68, %f67;
	mul.f32 	%f99, %f68, 0f3F000000;
$L__BB0_15:
	mov.f32 	%f69, 0f3F800000;
	sub.f32 	%f70, %f69, %f25;
	sub.f32 	%f71, %f69, %f26;
	setp.lt.f32 	%p9, %f94, %f95;
	selp.f32 	%f72, %f94, %f95, %p9;
	setp.lt.f32 	%p10, %f97, %f98;
	selp.f32 	%f73, %f97, %f98, %p10;
	add.f32 	%f74, %f22, %f72;
	add.f32 	%f87, %f74, %f73;
	sub.f32 	%f75, %f94, %f72;
	sub.f32 	%f76, %f97, %f73;
	mul.f32 	%f77, %f71, %f76;
	fma.rn.f32 	%f78, %f70, %f75, %f77;
	mul.wide.s32 	%rd52, %r8, 4;
	add.s64 	%rd53, %rd1, %rd52;
	st.local.f32 	[%rd53+280], %f78;
	sub.f32 	%f79, %f95, %f72;
	sub.f32 	%f80, %f98, %f73;
	mul.f32 	%f81, %f71, %f80;
	fma.rn.f32 	%f82, %f70, %f79, %f81;
	add.s64 	%rd54, %rd2, %rd52;
	st.local.f32 	[%rd54+280], %f82;
	mul.f32 	%f83, %f71, %f99;
	fma.rn.f32 	%f84, %f70, %f96, %f83;
	add.s64 	%rd55, %rd3, %rd52;
	st.local.f32 	[%rd55+280], %f84;
	add.s32 	%r15, %r15, 2;
	add.s64 	%rd59, %rd59, 8;
	bra.uni 	$L__BB0_2;
$L__BB0_16:
	setp.lt.f32 	%p11, %f23, %f24;
	selp.f32 	%f85, %f23, %f24, %p11;
	add.f32 	%f86, %f22, %f85;
	cvta.to.global.u64 	%rd56, %rd12;
	mul.wide.s32 	%rd57, %r1, 4;
	add.s64 	%rd58, %rd56, %rd57;
	st.global.f32 	[%rd58], %f86;
$L__BB0_17:
	ret;

}


// ===== COMPILED SASS (sm_100) =====

	.target	sm_100

	.elftype	@"ET_EXEC"


//--------------------- .note.nv.tkinfo           --------------------------
	.section	.note.nv.tkinfo,"",@"SHT_NOTE"
	.sectionflags	@"SHF_NOTE_NV_TKINFO"
	.tkinfo
        /*0018*/ 	.word	0x00000002
        /*0030*/ 	.string	""
        /*0030*/ 	.string	"ptxas"
        /*0030*/ 	.string	"Cuda compilation tools, release 13.0, V13.0.88"
        /*0030*/ 	.string	"Build cuda_13.0.r13.0/compiler.36424714_0"
        /*0030*/ 	.string	"-arch sm_100 -m 64 "



//--------------------- .note.nv.cuinfo           --------------------------
	.section	.note.nv.cuinfo,"",@"SHT_NOTE"
	.sectionflags	@"SHF_NOTE_NV_CUINFO"
        /*0018*/ 	.short	0x0002
        /*001a*/ 	.short	0x0064
        /*001c*/ 	.short	0x0082
	.zero		2


//--------------------- .nv.info                  --------------------------
	.section	.nv.info,"",@"SHT_CUDA_INFO"
	.align	4


	//----- nvinfo : EIATTR_REGCOUNT
	.align		4
        /*0000*/ 	.byte	0x04, 0x2f
        /*0002*/ 	.short	(.L_1 - .L_0)
	.align		4
.L_0:
        /*0004*/ 	.word	index@(_Z12gpu_Calc_simP8CompDataP3AbdS2_Pfi)
        /*0008*/ 	.word	0x0000001d


	//----- nvinfo : EIATTR_FRAME_SIZE
	.align		4
.L_1:
        /*000c*/ 	.byte	0x04, 0x11
        /*000e*/ 	.short	(.L_3 - .L_2)
	.align		4
.L_2:
        /*0010*/ 	.word	index@(_Z12gpu_Calc_simP8CompDataP3AbdS2_Pfi)
        /*0014*/ 	.word	0x00000348


	//----- nvinfo : EIATTR_MIN_STACK_SIZE
	.align		4
.L_3:
        /*0018*/ 	.byte	0x04, 0x12
        /*001a*/ 	.short	(.L_5 - .L_4)
	.align		4
.L_4:
        /*001c*/ 	.word	index@(_Z12gpu_Calc_simP8CompDataP3AbdS2_Pfi)
        /*0020*/ 	.word	0x00000348
.L_5:


//--------------------- .nv.compat                --------------------------
	.section	.nv.compat,"",@"SHT_CUDA_COMPAT_INFO"
	.align	4
        /*0000*/ 	.byte	0x02, 0x09, 0x00, 0x00, 0x02, 0x02, 0x01, 0x00, 0x02, 0x05, 0x05, 0x00, 0x03, 0x07, 0x01, 0x01
        /*0010*/ 	.byte	0x02, 0x03, 0x00, 0x00, 0x02, 0x06, 0x01, 0x00, 0x04, 0x0b, 0x08, 0x00, 0x09, 0x00, 0x00, 0x00
        /*0020*/ 	.byte	0x00, 0x00, 0x00, 0x00


//--------------------- .nv.info._Z12gpu_Calc_simP8CompDataP3AbdS2_Pfi --------------------------
	.section	.nv.info._Z12gpu_Calc_simP8CompDataP3AbdS2_Pfi,"",@"SHT_CUDA_INFO"
	.sectionflags	@""
	.align	4


	//----- nvinfo : EIATTR_CUDA_API_VERSION
	.align		4
        /*0000*/ 	.byte	0x04, 0x37
        /*0002*/ 	.short	(.L_7 - .L_6)
.L_6:
        /*0004*/ 	.word	0x00000082


	//----- nvinfo : EIATTR_KPARAM_INFO
	.align		4
.L_7:
        /*0008*/ 	.byte	0x04, 0x17
        /*000a*/ 	.short	(.L_9 - .L_8)
.L_8:
        /*000c*/ 	.word	0x00000000
        /*0010*/ 	.short	0x0004
        /*0012*/ 	.short	0x0020
        /*0014*/ 	.byte	0x00, 0xf0, 0x11, 0x00


	//----- nvinfo : EIATTR_KPARAM_INFO
	.align		4
.L_9:
        /*0018*/ 	.byte	0x04, 0x17
        /*001a*/ 	.short	(.L_11 - .L_10)
.L_10:
        /*001c*/ 	.word	0x00000000
        /*0020*/ 	.short	0x0003
        /*0022*/ 	.short	0x0018
        /*0024*/ 	.byte	0x00, 0xf5, 0x21, 0x00


	//----- nvinfo : EIATTR_KPARAM_INFO
	.align		4
.L_11:
        /*0028*/ 	.byte	0x04, 0x17
        /*002a*/ 	.short	(.L_13 - .L_12)
.L_12:
        /*002c*/ 	.word	0x00000000
        /*0030*/ 	.short	0x0002
        /*0032*/ 	.short	0x0010
        /*0034*/ 	.byte	0x00, 0xf5, 0x21, 0x00


	//----- nvinfo : EIATTR_KPARAM_INFO
	.align		4
.L_13:
        /*0038*/ 	.byte	0x04, 0x17
        /*003a*/ 	.short	(.L_15 - .L_14)
.L_14:
        /*003c*/ 	.word	0x00000000
        /*0040*/ 	.short	0x0001
        /*0042*/ 	.short	0x0008
        /*0044*/ 	.byte	0x00, 0xf5, 0x21, 0x00


	//----- nvinfo : EIATTR_KPARAM_INFO
	.align		4
.L_15:
        /*0048*/ 	.byte	0x04, 0x17
        /*004a*/ 	.short	(.L_17 - .L_16)
.L_16:
        /*004c*/ 	.word	0x00000000
        /*0050*/ 	.short	0x0000
        /*0052*/ 	.short	0x0000
        /*0054*/ 	.byte	0x00, 0xf5, 0x21, 0x00


	//----- nvinfo : EIATTR_SPARSE_MMA_MASK
	.align		4
.L_17:
        /*0058*/ 	.byte	0x03, 0x50
        /*005a*/ 	.short	0x0000


	//----- nvinfo : EIATTR_MAXREG_COUNT
	.align		4
        /*005c*/ 	.byte	0x03, 0x1b
        /*005e*/ 	.short	0x00ff


	//----- nvinfo : EIATTR_MERCURY_ISA_VERSION
	.align		4
        /*0060*/ 	.byte	0x03, 0x5f
        /*0062*/ 	.short	0x0101


	//----- nvinfo : EIATTR_VRC_CTA_INIT_COUNT
	.align		4
        /*0064*/ 	.byte	0x02, 0x4a
	.zero		1
	.zero		1


	//----- nvinfo : EIATTR_EXIT_INSTR_OFFSETS
	.align		4
        /*0068*/ 	.byte	0x04, 0x1c
        /*006a*/ 	.short	(.L_19 - .L_18)


	//   ....[0]....
.L_18:
        /*006c*/ 	.word	0x00000080


	//   ....[1]....
        /*0070*/ 	.word	0x00000850


	//----- nvinfo : EIATTR_CBANK_PARAM_SIZE
	.align		4
.L_19:
        /*0074*/ 	.byte	0x03, 0x19
        /*0076*/ 	.short	0x0024


	//----- nvinfo : EIATTR_PARAM_CBANK
	.align		4
        /*0078*/ 	.byte	0x04, 0x0a
        /*007a*/ 	.short	(.L_21 - .L_20)
	.align		4
.L_20:
        /*007c*/ 	.word	index@(.nv.constant0._Z12gpu_Calc_simP8CompDataP3AbdS2_Pfi)
        /*0080*/ 	.short	0x0380
        /*0082*/ 	.short	0x0024


	//----- nvinfo : EIATTR_SW_WAR
	.align		4
.L_21:
        /*0084*/ 	.byte	0x04, 0x36
        /*0086*/ 	.short	(.L_23 - .L_22)
.L_22:
        /*0088*/ 	.word	0x00000008
.L_23:


//--------------------- .nv.callgraph             --------------------------
	.section	.nv.callgraph,"",@"SHT_CUDA_CALLGRAPH"
	.align	4
	.sectionentsize	8
	.align		4
        /*0000*/ 	.word	0x00000000
	.align		4
        /*0004*/ 	.word	0xffffffff
	.align		4
        /*0008*/ 	.word	0x00000000
	.align		4
        /*000c*/ 	.word	0xfffffffe
	.align		4
        /*0010*/ 	.word	0x00000000
	.align		4
        /*0014*/ 	.word	0xfffffffd
	.align		4
        /*0018*/ 	.word	0x00000000
	.align		4
        /*001c*/ 	.word	0xfffffffc


//--------------------- .text._Z12gpu_Calc_simP8CompDataP3AbdS2_Pfi --------------------------
	.section	.text._Z12gpu_Calc_simP8CompDataP3AbdS2_Pfi,"ax",@progbits
	.align	128
        .global         _Z12gpu_Calc_simP8CompDataP3AbdS2_Pfi
        .type           _Z12gpu_Calc_simP8CompDataP3AbdS2_Pfi,@function
        .size           _Z12gpu_Calc_simP8CompDataP3AbdS2_Pfi,(.L_x_3 - _Z12gpu_Calc_simP8CompDataP3AbdS2_Pfi)
        .other          _Z12gpu_Calc_simP8CompDataP3AbdS2_Pfi,@"STO_CUDA_ENTRY STV_DEFAULT"
_Z12gpu_Calc_simP8CompDataP3AbdS2_Pfi:
.text._Z12gpu_Calc_simP8CompDataP3AbdS2_Pfi:
[----:B------:R-:W0:Y:S01]  /*0000*/  LDC R1, c[0x0][0x37c] ;  /* 0x0000df00ff017b82 */ /* 0x000e220000000800 */
[----:B------:R-:W1:Y:S07]  /*0010*/  S2R R3, SR_TID.X ;  /* 0x0000000000037919 */ /* 0x000e6e0000002100 */
[----:B------:R-:W1:Y:S01]  /*0020*/  S2UR UR4, SR_CTAID.X ;  /* 0x00000000000479c3 */ /* 0x000e620000002500 */
[----:B------:R-:W2:Y:S01]  /*0030*/  LDCU UR5, c[0x0][0x3a0] ;  /* 0x00007400ff0577ac */ /* 0x000ea20008000800 */
[----:B0-----:R-:W-:-:S06]  /*0040*/  IADD3 R1, PT, PT, R1, -0x348, RZ ;  /* 0xfffffcb801017810 */ /* 0x001fcc0007ffe0ff */
[----:B------:R-:W1:Y:S02]  /*0050*/  LDC R0, c[0x0][0x360] ;  /* 0x0000d800ff007b82 */ /* 0x000e640000000800 */
[----:B-1----:R-:W-:-:S05]  /*0060*/  IMAD R0, R0, UR4, R3 ;  /* 0x0000000400007c24 */ /* 0x002fca000f8e0203 */
[----:B--2---:R-:W-:-:S13]  /*0070*/  ISETP.GE.AND P0, PT, R0, UR5, PT ;  /* 0x0000000500007c0c */ /* 0x004fda000bf06270 */
[----:B------:R-:W-:Y:S05]  /*0080*/  @P0 EXIT ;  /* 0x000000000000094d */ /* 0x000fea0003800000 */
[----:B------:R-:W0:Y:S01]  /*0090*/  LDCU.64 UR4, c[0x0][0x380] ;  /* 0x00007000ff0477ac */ /* 0x000e220008000a00 */
[----:B------:R-:W1:Y:S01]  /*00a0*/  LDC.64 R4, c[0x0][0x390] ;  /* 0x0000e400ff047b82 */ /* 0x000e620000000a00 */
[----:B------:R-:W-:Y:S01]  /*00b0*/  HFMA2 R6, -RZ, RZ, 0, 0 ;  /* 0x00000000ff067431 */ /* 0x000fe200000001ff */
[----:B------:R-:W2:Y:S01]  /*00c0*/  LDCU.64 UR6, c[0x0][0x358] ;  /* 0x00006b00ff0677ac */ /* 0x000ea20008000a00 */
[----:B0-----:R-:W-:-:S04]  /*00d0*/  UIADD3 UR4, UP0, UPT, UR4, 0xc1fcc, URZ ;  /* 0x000c1fcc04047890 */ /* 0x001fc8000ff1e0ff */
[----:B------:R-:W-:Y:S02]  /*00e0*/  UIADD3.X UR5, UPT, UPT, URZ, UR5, URZ, UP0, !UPT ;  /* 0x00000005ff057290 */ /* 0x000fe400087fe4ff */
[----:B------:R-:W-:Y:S01]  /*00f0*/  MOV R2, UR4 ;  /* 0x0000000400027c02 */ /* 0x000fe20008000f00 */
[----:B-1----:R-:W-:Y:S01]  /*0100*/  IMAD.WIDE R4, R0, 0x61008, R4 ;  /* 0x0006100800047825 */ /* 0x002fe200078e0204 */
[----:B------:R-:W-:Y:S02]  /*0110*/  UMOV UR4, URZ ;  /* 0x000000ff00047c82 */ /* 0x000fe40008000000 */
[----:B--2---:R-:W-:-:S07]  /*0120*/  MOV R3, UR5 ;  /* 0x0000000500037c02 */ /* 0x004fce0008000f00 */
.L_x_1:
[----:B0-----:R-:W2:Y:S04]  /*0130*/  LDG.E R11, desc[UR6][R2.64+0x60fe0] ;  /* 0x060fe006020b7981 */ /* 0x001ea8000c1e1900 */
[----:B------:R-:W3:Y:S01]  /*0140*/  LDG.E R9, desc[UR6][R2.64+-0x4] ;  /* 0xfffffc0602097981 */ /* 0x000ee2000c1e1900 */
[----:B--2---:R-:W-:Y:S02]  /*0150*/  ISETP.GE.AND P1, PT, R11, RZ, PT ;  /* 0x000000ff0b00720c */ /* 0x004fe40003f26270 */
[----:B---3--:R-:W-:-:S11]  /*0160*/  ISETP.GE.AND P0, PT, R9, RZ, PT ;  /* 0x000000ff0900720c */ /* 0x008fd60003f06270 */
[----:B------:R-:W0:Y:S01]  /*0170*/  @P1 LDC.64 R14, c[0x0][0x388] ;  /* 0x0000e200ff0e1b82 */ /* 0x000e220000000a00 */
[----:B------:R-:W-:-:S04]  /*0180*/  @P1 IMAD.WIDE.U32 R18, R11, 0x4, R4 ;  /* 0x000000040b121825 */ /* 0x000fc800078e0004 */
[----:B------:R-:W-:Y:S01]  /*0190*/  @P0 IMAD.WIDE.U32 R16, R9, 0x4, R4 ;  /* 0x0000000409100825 */ /* 0x000fe200078e0004 */
[----:B------:R-:W2:Y:S02]  /*01a0*/  @P1 LDG.E R8, desc[UR6][R18.64+0x20] ;  /* 0x0000200612081981 */ /* 0x000ea4000c1e1900 */
[----:B------:R-:W1:Y:S02]  /*01b0*/  @P0 LDC.64 R12, c[0x0][0x388] ;  /* 0x0000e200ff0c0b82 */ /* 0x000e640000000a00 */
[----:B------:R-:W3:Y:S01]  /*01c0*/  @P0 LDG.E R7, desc[UR6][R16.64+0x20] ;  /* 0x0000200610070981 */ /* 0x000ee2000c1e1900 */
[-C--:B------:R-:W-:Y:S02]  /*01d0*/  @!P1 LEA R22, R11, R1.reuse, 0x2 ;  /* 0x000000010b169211 */ /* 0x080fe400078e10ff */
[----:B------:R-:W-:Y:S01]  /*01e0*/  @!P0 LEA R20, R9, R1, 0x2 ;  /* 0x0000000109148211 */ /* 0x000fe200078e10ff */
[----:B------:R-:W4:Y:S01]  /*01f0*/  LDG.E R18, desc[UR6][R2.64+0xc1fc4] ;  /* 0x0c1fc40602127981 */ /* 0x000f22000c1e1900 */
[----:B0-----:R-:W-:-:S05]  /*0200*/  @P1 IMAD.WIDE.U32 R14, R11, 0x4, R14 ;  /* 0x000000040b0e1825 */ /* 0x001fca00078e000e */
[----:B------:R-:W2:Y:S01]  /*0210*/  @P1 LDG.E R21, desc[UR6][R14.64+0x20] ;  /* 0x000020060e151981 */ /* 0x000ea2000c1e1900 */
[----:B-1----:R-:W-:-:S05]  /*0220*/  @P0 IMAD.WIDE.U32 R12, R9, 0x4, R12 ;  /* 0x00000004090c0825 */ /* 0x002fca00078e000c */
[----:B------:R-:W3:Y:S04]  /*0230*/  @P0 LDG.E R10, desc[UR6][R12.64+0x20] ;  /* 0x000020060c0a0981 */ /* 0x000ee8000c1e1900 */
[----:B------:R-:W5:Y:S04]  /*0240*/  LDG.E R15, desc[UR6][R2.64+-0x60fe8] ;  /* 0xf9f01806020f7981 */ /* 0x000f68000c1e1900 */
[----:B------:R-:W4:Y:S01]  /*0250*/  LDG.E R13, desc[UR6][R2.64+-0xc1fcc] ;  /* 0xf3e03406020d7981 */ /* 0x000f22000c1e1900 */
[----:B--2---:R-:W-:-:S03]  /*0260*/  @P1 FADD R11, R21, -R8 ;  /* 0x80000008150b1221 */ /* 0x004fc60000000000 */
[----:B------:R-:W2:Y:S04]  /*0270*/  @!P1 LDL R21, [R22+0x118] ;  /* 0x0001180016159983 */ /* 0x000ea80000100800 */
[----:B------:R-:W2:Y:S01]  /*0280*/  @!P1 LDL R8, [R22+0x230] ;  /* 0x0002300016089983 */ /* 0x000ea20000100800 */
[----:B---3--:R-:W-:Y:S01]  /*0290*/  @P0 FADD R9, R10, -R7 ;  /* 0x800000070a090221 */ /* 0x008fe20000000000 */
[----:B------:R-:W-:Y:S02]  /*02a0*/  @P1 FMUL R14, |R11|, 0.5 ;  /* 0x3f0000000b0e1820 */ /* 0x000fe40000400200 */
[----:B------:R-:W3:Y:S04]  /*02b0*/  @!P0 LDL R10, [R20+0x118] ;  /* 0x00011800140a8983 */ /* 0x000ee80000100800 */
[----:B------:R-:W3:Y:S01]  /*02c0*/  @!P0 LDL R7, [R20+0x230] ;  /* 0x0002300014078983 */ /* 0x000ee20000100800 */
[----:B------:R-:W-:-:S03]  /*02d0*/  @P0 FMUL R12, |R9|, 0.5 ;  /* 0x3f000000090c0820 */ /* 0x000fc60000400200 */
[----:B------:R-:W3:Y:S04]  /*02e0*/  @!P1 LDL R14, [R22+0x348] ;  /* 0x00034800160e9983 */ /* 0x000ee80000100800 */
[----:B------:R-:W3:Y:S01]  /*02f0*/  @!P0 LDL R12, [R20+0x348] ;  /* 0x00034800140c8983 */ /* 0x000ee20000100800 */
[----:B-----5:R-:W-:Y:S01]  /*0300*/  FADD R15, -R15, 1 ;  /* 0x3f8000000f0f7421 */ /* 0x020fe20000000100 */
[----:B----4-:R-:W-:Y:S01]  /*0310*/  FADD R13, -R13, 1 ;  /* 0x3f8000000d0d7421 */ /* 0x010fe20000000100 */
[----:B------:R-:W-:Y:S01]  /*0320*/  UISETP.NE.AND UP0, UPT, UR4, 0x183f8, UPT ;  /* 0x000183f80400788c */ /* 0x000fe2000bf05270 */
[----:B--2---:R-:W-:-:S04]  /*0330*/  FSETP.GEU.AND P1, PT, R21, R8, PT ;  /* 0x000000081500720b */ /* 0x004fc80003f2e000 */
[----:B------:R-:W-:Y:S02]  /*0340*/  FSEL R9, R21, R8, !P1 ;  /* 0x0000000815097208 */ /* 0x000fe40004800000 */
[----:B---3--:R-:W-:-:S03]  /*0350*/  FSETP.GEU.AND P0, PT, R10, R7, PT ;  /* 0x000000070a00720b */ /* 0x008fc60003f0e000 */
[C---:B------:R-:W-:Y:S01]  /*0360*/  FADD R16, -R9.reuse, R21 ;  /* 0x0000001509107221 */ /* 0x040fe20000000100 */
[----:B------:R-:W-:Y:S01]  /*0370*/  FADD R8, -R9, R8 ;  /* 0x0000000809087221 */ /* 0x000fe20000000100 */
[----:B------:R-:W-:Y:S01]  /*0380*/  FSEL R11, R10, R7, !P0 ;  /* 0x000000070a0b7208 */ /* 0x000fe20004000000 */
[C---:B------:R-:W-:Y:S01]  /*0390*/  FMUL R14, R15.reuse, R14 ;  /* 0x0000000e0f0e7220 */ /* 0x040fe20000400000 */
[C---:B------:R-:W-:Y:S01]  /*03a0*/  FMUL R17, R15.reuse, R16 ;  /* 0x000000100f117220 */ /* 0x040fe20000400000 */
[----:B------:R-:W-:Y:S02]  /*03b0*/  FMUL R15, R15, R8 ;  /* 0x000000080f0f7220 */ /* 0x000fe40000400000 */
[C---:B------:R-:W-:Y:S01]  /*03c0*/  FADD R10, -R11.reuse, R10 ;  /* 0x0000000a0b0a7221 */ /* 0x040fe20000000100 */
[----:B------:R-:W-:Y:S01]  /*03d0*/  FADD R8, -R11, R7 ;  /* 0x000000070b087221 */ /* 0x000fe20000000100 */
[C---:B------:R-:W-:Y:S01]  /*03e0*/  FFMA R12, R13.reuse, R12, R14 ;  /* 0x0000000c0d0c7223 */ /* 0x040fe2000000000e */
[----:B------:R-:W-:Y:S01]  /*03f0*/  LEA R7, R18, R1, 0x2 ;  /* 0x0000000112077211 */ /* 0x000fe200078e10ff */
[C---:B------:R-:W-:Y:S01]  /*0400*/  FFMA R10, R13.reuse, R10, R17 ;  /* 0x0000000a0d0a7223 */ /* 0x040fe20000000011 */
[----:B------:R-:W-:-:S03]  /*0410*/  FFMA R15, R13, R8, R15 ;  /* 0x000000080d0f7223 */ /* 0x000fc6000000000f */
[----:B------:R0:W-:Y:S04]  /*0420*/  STL [R7+0x348], R12 ;  /* 0x0003480c07007387 */ /* 0x0001e80000100800 */
[----:B------:R0:W-:Y:S04]  /*0430*/  STL [R7+0x118], R10 ;  /* 0x0001180a07007387 */ /* 0x0001e80000100800 */
[----:B------:R0:W-:Y:S01]  /*0440*/  STL [R7+0x230], R15 ;  /* 0x0002300f07007387 */ /* 0x0001e20000100800 */
[----:B------:R-:W-:-:S04]  /*0450*/  FADD R6, R11, R6 ;  /* 0x000000060b067221 */ /* 0x000fc80000000000 */
[----:B------:R-:W-:Y:S01]  /*0460*/  FADD R6, R9, R6 ;  /* 0x0000000609067221 */ /* 0x000fe20000000000 */
[----:B------:R-:W-:Y:S06]  /*0470*/  BRA.U !UP0, `(.L_x_0) ;  /* 0x0000000108dc7547 */ /* 0x000fec000b800000 */
[----:B------:R-:W2:Y:S04]  /*0480*/  LDG.E R17, desc[UR6][R2.64+0x60fe4] ;  /* 0x060fe40602117981 */ /* 0x000ea8000c1e1900 */
[----:B------:R-:W3:Y:S04]  /*0490*/  LDG.E R19, desc[UR6][R2.64] ;  /* 0x0000000602137981 */ /* 0x000ee8000c1e1900 */
[----:B------:R-:W4:Y:S04]  /*04a0*/  LDG.E R26, desc[UR6][R2.64+-0x60fe4] ;  /* 0xf9f01c06021a7981 */ /* 0x000f28000c1e1900 */
[----:B------:R-:W5:Y:S04]  /*04b0*/  LDG.E R25, desc[UR6][R2.64+-0xc1fc8] ;  /* 0xf3e0380602197981 */ /* 0x000f68000c1e1900 */
[----:B------:R-:W5:Y:S01]  /*04c0*/  LDG.E R20, desc[UR6][R2.64+0xc1fc8] ;  /* 0x0c1fc80602147981 */ /* 0x000f62000c1e1900 */
[----:B--2---:R-:W-:-:S02]  /*04d0*/  ISETP.GT.AND P1, PT, R17, -0x1, PT ;  /* 0xffffffff1100780c */ /* 0x004fc40003f24270 */
[----:B---3--:R-:W-:-:S11]  /*04e0*/  ISETP.GT.AND P0, PT, R19, -0x1, PT ;  /* 0xffffffff1300780c */ /* 0x008fd60003f04270 */
[-C--:B------:R-:W-:Y:S01]  /*04f0*/  @!P1 LEA R23, R17, R1.reuse, 0x2 ;  /* 0x0000000111179211 */ /* 0x080fe200078e10ff */
[----:B0-----:R-:W0:Y:S01]  /*0500*/  @P1 LDC.64 R14, c[0x0][0x388] ;  /* 0x0000e200ff0e1b82 */ /* 0x001e220000000a00 */
[----:B------:R-:W-:-:S03]  /*0510*/  @!P0 LEA R21, R19, R1, 0x2 ;  /* 0x0000000113158211 */ /* 0x000fc600078e10ff */
[----:B------:R-:W2:Y:S04]  /*0520*/  @!P1 LDL R10, [R23+0x118] ;  /* 0x00011800170a9983 */ /* 0x000ea80000100800 */
[----:B------:R-:W2:Y:S01]  /*0530*/  @!P1 LDL R11, [R23+0x230] ;  /* 0x00023000170b9983 */ /* 0x000ea20000100800 */
[----:B------:R-:W1:Y:S03]  /*0540*/  @P0 LDC.64 R8, c[0x0][0x388] ;  /* 0x0000e200ff080b82 */ /* 0x000e660000000a00 */
[----:B------:R-:W3:Y:S04]  /*0550*/  @!P0 LDL R7, [R21+0x118] ;  /* 0x0001180015078983 */ /* 0x000ee80000100800 */
[----:B------:R-:W3:Y:S04]  /*0560*/  @!P0 LDL R12, [R21+0x230] ;  /* 0x00023000150c8983 */ /* 0x000ee80000100800 */
[----:B------:R-:W3:Y:S01]  /*0570*/  @!P1 LDL R24, [R23+0x348] ;  /* 0x0003480017189983 */ /* 0x000ee20000100800 */
[----:B0-----:R-:W-:-:S03]  /*0580*/  @P1 IMAD.WIDE.U32 R14, R17, 0x4, R14 ;  /* 0x00000004110e1825 */ /* 0x001fc600078e000e */
[----:B------:R-:W3:Y:S01]  /*0590*/  @!P0 LDL R13, [R21+0x348] ;  /* 0x00034800150d8983 */ /* 0x000ee20000100800 */
[----:B------:R-:W-:-:S04]  /*05a0*/  @P1 IMAD.WIDE.U32 R16, R17, 0x4, R4 ;  /* 0x0000000411101825 */ /* 0x000fc800078e0004 */
[----:B-1----:R-:W-:-:S04]  /*05b0*/  @P0 IMAD.WIDE.U32 R8, R19, 0x4, R8 ;  /* 0x0000000413080825 */ /* 0x002fc800078e0008 */
[----:B------:R-:W-:Y:S01]  /*05c0*/  @P0 IMAD.WIDE.U32 R18, R19, 0x4, R4 ;  /* 0x0000000413120825 */ /* 0x000fe200078e0004 */
[----:B------:R4:W2:Y:S04]  /*05d0*/  @P1 LDG.E R10, desc[UR6][R14.64+0x20] ;  /* 0x000020060e0a1981 */ /* 0x0008a8000c1e1900 */
[----:B------:R-:W2:Y:S04]  /*05e0*/  @P1 LDG.E R11, desc[UR6][R16.64+0x20] ;  /* 0x00002006100b1981 */ /* 0x000ea8000c1e1900 */
[----:B------:R0:W3:Y:S04]  /*05f0*/  @P0 LDG.E R7, desc[UR6][R8.64+0x20] ;  /* 0x0000200608070981 */ /* 0x0000e8000c1e1900 */
[----:B------:R-:W3:Y:S01]  /*0600*/  @P0 LDG.E R12, desc[UR6][R18.64+0x20] ;  /* 0x00002006120c0981 */ /* 0x000ee2000c1e1900 */
[----:B----4-:R-:W-:Y:S01]  /*0610*/  FADD R15, -R26, 1 ;  /* 0x3f8000001a0f7421 */ /* 0x010fe20000000100 */
[----:B-----5:R-:W-:Y:S01]  /*0620*/  LEA R20, R20, R1, 0x2 ;  /* 0x0000000114147211 */ /* 0x020fe200078e10ff */
[----:B------:R-:W-:Y:S01]  /*0630*/  UIADD3 UR4, UPT, UPT, UR4, 0x2, URZ ;  /* 0x0000000204047890 */ /* 0x000fe2000fffe0ff */
[C---:B--2---:R-:W-:Y:S01]  /*0640*/  FSETP.GEU.AND P3, PT, R10.reuse, R11, PT ;  /* 0x0000000b0a00720b */ /* 0x044fe20003f6e000 */
[----:B0-----:R-:W-:-:S03]  /*0650*/  @P1 FADD R9, R10, -R11 ;  /* 0x8000000b0a091221 */ /* 0x001fc60000000000 */
[----:B------:R-:W-:Y:S01]  /*0660*/  FSEL R8, R10, R11, !P3 ;  /* 0x0000000b0a087208 */ /* 0x000fe20005800000 */
[----:B------:R-:W-:Y:S01]  /*0670*/  @P1 FMUL R24, |R9|, 0.5 ;  /* 0x3f00000009181820 */ /* 0x000fe20000400200 */
[CC--:B---3--:R-:W-:Y:S01]  /*0680*/  FSETP.GEU.AND P2, PT, R7.reuse, R12.reuse, PT ;  /* 0x0000000c0700720b */ /* 0x0c8fe20003f4e000 */
[C---:B------:R-:W-:Y:S02]  /*0690*/  @P0 FADD R22, R7.reuse, -R12 ;  /* 0x8000000c07160221 */ /* 0x040fe40000000000 */
[C---:B------:R-:W-:Y:S01]  /*06a0*/  FADD R14, -R8.reuse, R10 ;  /* 0x0000000a080e7221 */ /* 0x040fe20000000100 */
[----:B------:R-:W-:Y:S01]  /*06b0*/  FADD R16, -R8, R11 ;  /* 0x0000000b08107221 */ /* 0x000fe20000000100 */
[----:B------:R-:W-:Y:S01]  /*06c0*/  FSEL R9, R7, R12, !P2 ;  /* 0x0000000c07097208 */ /* 0x000fe20005000000 */
[----:B------:R-:W-:Y:S01]  /*06d0*/  @P0 FMUL R13, |R22|, 0.5 ;  /* 0x3f000000160d0820 */ /* 0x000fe20000400200 */
[----:B------:R-:W-:Y:S01]  /*06e0*/  FADD R10, -R25, 1 ;  /* 0x3f800000190a7421 */ /* 0x000fe20000000100 */
[C---:B------:R-:W-:Y:S01]  /*06f0*/  FMUL R17, R15.reuse, R24 ;  /* 0x000000180f117220 */ /* 0x040fe20000400000 */
[C---:B------:R-:W-:Y:S01]  /*0700*/  FMUL R14, R15.reuse, R14 ;  /* 0x0000000e0f0e7220 */ /* 0x040fe20000400000 */
[----:B------:R-:W-:Y:S01]  /*0710*/  FMUL R16, R15, R16 ;  /* 0x000000100f107220 */ /* 0x000fe20000400000 */
[C---:B------:R-:W-:Y:S01]  /*0720*/  FADD R7, -R9.reuse, R7 ;  /* 0x0000000709077221 */ /* 0x040fe20000000100 */
[----:B------:R-:W-:Y:S01]  /*0730*/  FADD R11, -R9, R12 ;  /* 0x0000000c090b7221 */ /* 0x000fe20000000100 */
[----:B------:R-:W-:-:S02]  /*0740*/  FFMA R13, R10, R13, R17 ;  /* 0x0000000d0a0d7223 */ /* 0x000fc40000000011 */
[C---:B------:R-:W-:Y:S01]  /*0750*/  FFMA R7, R10.reuse, R7, R14 ;  /* 0x000000070a077223 */ /* 0x040fe2000000000e */
[----:B------:R-:W-:Y:S02]  /*0760*/  FFMA R11, R10, R11, R16 ;  /* 0x0000000b0a0b7223 */ /* 0x000fe40000000010 */
[----:B------:R0:W-:Y:S04]  /*0770*/  STL [R20+0x348], R13 ;  /* 0x0003480d14007387 */ /* 0x0001e80000100800 */
[----:B------:R0:W-:Y:S04]  /*0780*/  STL [R20+0x118], R7 ;  /* 0x0001180714007387 */ /* 0x0001e80000100800 */
[----:B------:R0:W-:Y:S01]  /*0790*/  STL [R20+0x230], R11 ;  /* 0x0002300b14007387 */ /* 0x0001e20000100800 */
[----:B------:R-:W-:Y:S01]  /*07a0*/  IADD3 R2, P0, PT, R2, 0x8, RZ ;  /* 0x0000000802027810 */ /* 0x000fe20007f1e0ff */
[----:B------:R-:W-:-:S03]  /*07b0*/  FADD R9, R6, R9 ;  /* 0x0000000906097221 */ /* 0x000fc60000000000 */
[----:B------:R-:W-:Y:S01]  /*07c0*/  IADD3.X R3, PT, PT, RZ, R3, RZ, P0, !PT ;  /* 0x00000003ff037210 */ /* 0x000fe200007fe4ff */
[----:B------:R-:W-:Y:S01]  /*07d0*/  FADD R6, R8, R9 ;  /* 0x0000000908067221 */ /* 0x000fe20000000000 */
[----:B------:R-:W-:Y:S07]  /*07e0*/  BRA `(.L_x_1) ;  /* 0xfffffff800507947 */ /* 0x000fee000383ffff */
.L_x_0:
[----:B------:R-:W1:Y:S01]  /*07f0*/  LDC.64 R2, c[0x0][0x398] ;  /* 0x0000e600ff027b82 */ /* 0x000e620000000a00 */
[----:B------:R-:W-:-:S04]  /*0800*/  FSETP.GEU.AND P0, PT, R10, R15, PT ;  /* 0x0000000f0a00720b */ /* 0x000fc80003f0e000 */
[----:B------:R-:W-:-:S05]  /*0810*/  FSEL R5, R10, R15, !P0 ;  /* 0x0000000f0a057208 */ /* 0x000fca0004000000 */
[----:B------:R-:W-:Y:S01]  /*0820*/  FADD R5, R6, R5 ;  /* 0x0000000506057221 */ /* 0x000fe20000000000 */
[----:B-1----:R-:W-:-:S05]  /*0830*/  IMAD.WIDE R2, R0, 0x4, R2 ;  /* 0x0000000400027825 */ /* 0x002fca00078e0202 */
[----:B------:R-:W-:Y:S01]  /*0840*/  STG.E desc[UR6][R2.64], R5 ;  /* 0x0000000502007986 */ /* 0x000fe2000c101906 */
[----:B------:R-:W-:Y:S05]  /*0850*/  EXIT ;  /* 0x000000000000794d */ /* 0x000fea0003800000 */
.L_x_2:
[----:B------:R-:W-:-:S00]  /*0860*/  BRA `(.L_x_2) ;  /* 0xfffffffc00fc7947 */ /* 0x000fc0000383ffff */
[----:B------:R-:W-:-:S00]  /*0870*/  NOP ;  /* 0x0000000000007918 */ /* 0x000fc00000000000 */
        /* <DEDUP_REMOVED lines=8> */
.L_x_3:


//--------------------- .nv.shared.reserved.0     --------------------------
	.section	.nv.shared.reserved.0,"aw",@nobits
	.weak		__nv_reservedSMEM_offset_0_alias
	.size		__nv_reservedSMEM_offset_0_alias, 0, 64
	.other		__nv_reservedSMEM_offset_0_alias,@"STO_CUDA_RESERVED_SHARED STV_DEFAULT"
__nv_reservedSMEM_offset_0_alias:
	.zero		0
	.zero		64


//--------------------- .nv.constant0._Z12gpu_Calc_simP8CompDataP3AbdS2_Pfi --------------------------
	.section	.nv.constant0._Z12gpu_Calc_simP8CompDataP3AbdS2_Pfi,"a",@progbits
	.sectionflags	@""
	.align	4
.nv.constant0._Z12gpu_Calc_simP8CompDataP3AbdS2_Pfi:
	.zero		932


//--------------------- SYMBOLS --------------------------

	.type		.nv.reservedSmem.offset0,@object
	.size		.nv.reservedSmem.offset0,0x4
